	.headerflags	@"EF_CUDA_TEXMODE_UNIFIED EF_CUDA_64BIT_ADDRESS EF_CUDA_SM90 EF_CUDA_VIRTUAL_SM(EF_CUDA_SM90)"
	.elftype	@"ET_EXEC"


//--------------------- .nv.info                  --------------------------
	.section	.nv.info,"",@"SHT_CUDA_INFO"
	.align	4


	//----- nvinfo : EIATTR_REGCOUNT
	.align		4
        /*0000*/ 	.byte	0x04, 0x2f
        /*0002*/ 	.short	(.L_1 - .L_0)
	.align		4
.L_0:
        /*0004*/ 	.word	index@(vector_add)
        /*0008*/ 	.word	0x00000012


	//----- nvinfo : EIATTR_FRAME_SIZE
	.align		4
.L_1:
        /*000c*/ 	.byte	0x04, 0x11
        /*000e*/ 	.short	(.L_3 - .L_2)
	.align		4
.L_2:
        /*0010*/ 	.word	index@(vector_add)
        /*0014*/ 	.word	0x00000000


	//----- nvinfo : EIATTR_MIN_STACK_SIZE
	.align		4
.L_3:
        /*0018*/ 	.byte	0x04, 0x12
        /*001a*/ 	.short	(.L_5 - .L_4)
	.align		4
.L_4:
        /*001c*/ 	.word	index@(vector_add)
        /*0020*/ 	.word	0x00000000
.L_5:


//--------------------- .nv.info.vector_add       --------------------------
	.section	.nv.info.vector_add,"",@"SHT_CUDA_INFO"
	.sectionflags	@""
	.align	4


	//----- nvinfo : EIATTR_CUDA_API_VERSION
	.align		4
        /*0000*/ 	.byte	0x04, 0x37
        /*0002*/ 	.short	(.L_7 - .L_6)
.L_6:
        /*0004*/ 	.word	0x00000080


	//----- nvinfo : EIATTR_KPARAM_INFO
	.align		4
.L_7:
        /*0008*/ 	.byte	0x04, 0x17
        /*000a*/ 	.short	(.L_9 - .L_8)
.L_8:
        /*000c*/ 	.word	0x00000000
        /*0010*/ 	.short	0x0003
        /*0012*/ 	.short	0x0018
        /*0014*/ 	.byte	0x00, 0xf0, 0x11, 0x00


	//----- nvinfo : EIATTR_KPARAM_INFO
	.align		4
.L_9:
        /*0018*/ 	.byte	0x04, 0x17
        /*001a*/ 	.short	(.L_11 - .L_10)
.L_10:
        /*001c*/ 	.word	0x00000000
        /*0020*/ 	.short	0x0002
        /*0022*/ 	.short	0x0010
        /*0024*/ 	.byte	0x00, 0xf0, 0x21, 0x00


	//----- nvinfo : EIATTR_KPARAM_INFO
	.align		4
.L_11:
        /*0028*/ 	.byte	0x04, 0x17
        /*002a*/ 	.short	(.L_13 - .L_12)
.L_12:
        /*002c*/ 	.word	0x00000000
        /*0030*/ 	.short	0x0001
        /*0032*/ 	.short	0x0008
        /*0034*/ 	.byte	0x00, 0xf0, 0x21, 0x00


	//----- nvinfo : EIATTR_KPARAM_INFO
	.align		4
.L_13:
        /*0038*/ 	.byte	0x04, 0x17
        /*003a*/ 	.short	(.L_15 - .L_14)
.L_14:
        /*003c*/ 	.word	0x00000000
        /*0040*/ 	.short	0x0000
        /*0042*/ 	.short	0x0000
        /*0044*/ 	.byte	0x00, 0xf0, 0x21, 0x00


	//----- nvinfo : EIATTR_SPARSE_MMA_MASK
	.align		4
.L_15:
        /*0048*/ 	.byte	0x03, 0x50
        /*004a*/ 	.short	0x0000


	//----- nvinfo : EIATTR_MAXREG_COUNT
	.align		4
        /*004c*/ 	.byte	0x03, 0x1b
        /*004e*/ 	.short	0x00ff


	//----- nvinfo : EIATTR_EXIT_INSTR_OFFSETS
	.align		4
        /*0050*/ 	.byte	0x04, 0x1c
        /*0052*/ 	.short	(.L_17 - .L_16)


	//   ....[0]....
.L_16:
        /*0054*/ 	.word	0x00000070


	//   ....[1]....
        /*0058*/ 	.word	0x00000180


	//----- nvinfo : EIATTR_CRS_STACK_SIZE
	.align		4
.L_17:
        /*005c*/ 	.byte	0x04, 0x1e
        /*005e*/ 	.short	(.L_19 - .L_18)
.L_18:
        /*0060*/ 	.word	0x00000000


	//----- nvinfo : EIATTR_CBANK_PARAM_SIZE
	.align		4
.L_19:
        /*0064*/ 	.byte	0x03, 0x19
        /*0066*/ 	.short	0x001c


	//----- nvinfo : EIATTR_PARAM_CBANK
	.align		4
        /*0068*/ 	.byte	0x04, 0x0a
        /*006a*/ 	.short	(.L_21 - .L_20)
	.align		4
.L_20:
        /*006c*/ 	.word	index@(.nv.constant0.vector_add)
        /*0070*/ 	.short	0x0210
        /*0072*/ 	.short	0x001c


	//----- nvinfo : EIATTR_SW_WAR
	.align		4
.L_21:
        /*0074*/ 	.byte	0x04, 0x36
        /*0076*/ 	.short	(.L_23 - .L_22)
.L_22:
        /*0078*/ 	.word	0x00000008
.L_23:


//--------------------- .nv.callgraph             --------------------------
	.section	.nv.callgraph,"",@"SHT_CUDA_CALLGRAPH"
	.align	4
	.sectionentsize	8
	.align		4
        /*0000*/ 	.word	0x00000000
	.align		4
        /*0004*/ 	.word	0xffffffff
	.align		4
        /*0008*/ 	.word	0x00000000
	.align		4
        /*000c*/ 	.word	0xfffffffe
	.align		4
        /*0010*/ 	.word	0x00000000
	.align		4
        /*0014*/ 	.word	0xfffffffd
	.align		4
        /*0018*/ 	.word	0x00000000
	.align		4
        /*001c*/ 	.word	0xfffffffc


//--------------------- .text.vector_add          --------------------------
	.section	.text.vector_add,"ax",@progbits
	.align	128
        .global         vector_add
        .type           vector_add,@function
        .size           vector_add,(.L_x_2 - vector_add)
        .other          vector_add,@"STO_CUDA_ENTRY STV_DEFAULT"
vector_add:
.text.vector_add:
[----:B------:R-:W0:Y:S01]  /*0000*/  LDC R1, c[0x0][0x28] ;  /* 0x00000a00ff017b82 */ /* 0x000e220000000800 */
[----:B------:R-:W1:Y:S01]  /*0010*/  S2R R0, SR_CTAID.X ;  /* 0x0000000000007919 */ /* 0x000e620000002500 */
[----:B------:R-:W-:Y:S01]  /*0020*/  ULDC UR4, c[0x0][0x0] ;  /* 0x0000000000047ab9 */ /* 0x000fe20000000800 */
[----:B------:R-:W-:Y:S01]  /*0030*/  ULDC UR8, c[0x0][0x228] ;  /* 0x00008a0000087ab9 */ /* 0x000fe20000000800 */
[----:B------:R-:W1:Y:S02]  /*0040*/  S2R R3, SR_TID.X ;  /* 0x0000000000037919 */ /* 0x000e640000002100 */
[----:B-1----:R-:W-:-:S05]  /*0050*/  IMAD R0, R0, UR4, R3 ;  /* 0x0000000400007c24 */ /* 0x002fca000f8e0203 */
[----:B------:R-:W-:-:S13]  /*0060*/  ISETP.GE.U32.AND P0, PT, R0, UR8, PT ;  /* 0x0000000800007c0c */ /* 0x000fda000bf06070 */
[----:B0-----:R-:W-:Y:S05]  /*0070*/  @P0 EXIT ;  /* 0x000000000000094d */ /* 0x001fea0003800000 */
[----:B------:R-:W0:Y:S01]  /*0080*/  LDC.64 R8, c[0x0][0x210] ;  /* 0x00008400ff087b82 */ /* 0x000e220000000a00 */
[----:B------:R-:W-:Y:S01]  /*0090*/  ULDC UR5, c[0x0][0xc] ;  /* 0x0000030000057ab9 */ /* 0x000fe20000000800 */
[----:B------:R-:W-:Y:S01]  /*00a0*/  ULDC.64 UR6, c[0x0][0x208] ;  /* 0x0000820000067ab9 */ /* 0x000fe20000000a00 */
[----:B------:R-:W-:-:S05]  /*00b0*/  UIMAD UR4, UR4, UR5, URZ ;  /* 0x00000005040472a4 */ /* 0x000fca000f8e023f */
[----:B------:R-:W1:Y:S08]  /*00c0*/  LDC.64 R10, c[0x0][0x218] ;  /* 0x00008600ff0a7b82 */ /* 0x000e700000000a00 */
[----:B------:R-:W2:Y:S02]  /*00d0*/  LDC.64 R12, c[0x0][0x220] ;  /* 0x00008800ff0c7b82 */ /* 0x000ea40000000a00 */
.L_x_0:
[----:B0-----:R-:W-:-:S04]  /*00e0*/  IMAD.WIDE.U32 R2, R0, 0x4, R8 ;  /* 0x0000000400027825 */ /* 0x001fc800078e0008 */
[C---:B-1----:R-:W-:Y:S02]  /*00f0*/  IMAD.WIDE.U32 R4, R0.reuse, 0x4, R10 ;  /* 0x0000000400047825 */ /* 0x042fe400078e000a */
[----:B---3--:R-:W3:Y:S04]  /*0100*/  LDG.E R3, desc[UR6][R2.64] ;  /* 0x0000000602037981 */ /* 0x008ee8000c1e1900 */
[----:B------:R-:W3:Y:S01]  /*0110*/  LDG.E R4, desc[UR6][R4.64] ;  /* 0x0000000604047981 */ /* 0x000ee2000c1e1900 */
[C---:B--2---:R-:W-:Y:S01]  /*0120*/  IMAD.WIDE.U32 R6, R0.reuse, 0x4, R12 ;  /* 0x0000000400067825 */ /* 0x044fe200078e000c */
[----:B------:R-:W-:-:S04]  /*0130*/  IADD3 R0, R0, UR4, RZ ;  /* 0x0000000400007c10 */ /* 0x000fc8000fffe0ff */
[----:B------:R-:W-:Y:S02]  /*0140*/  ISETP.GE.U32.AND P0, PT, R0, UR8, PT ;  /* 0x0000000800007c0c */ /* 0x000fe4000bf06070 */
[----:B---3--:R-:W-:-:S05]  /*0150*/  IADD3 R15, R4, R3, RZ ;  /* 0x00000003040f7210 */ /* 0x008fca0007ffe0ff */
[----:B------:R3:W-:Y:S06]  /*0160*/  STG.E desc[UR6][R6.64], R15 ;  /* 0x0000000f06007986 */ /* 0x0007ec000c101906 */
[----:B------:R-:W-:Y:S05]  /*0170*/  @!P0 BRA `(.L_x_0) ;  /* 0xfffffffc00d88947 */ /* 0x000fea000383ffff */
[----:B------:R-:W-:Y:S05]  /*0180*/  EXIT ;  /* 0x000000000000794d */ /* 0x000fea0003800000 */
.L_x_1:
[----:B------:R-:W-:-:S00]  /*0190*/  BRA `(.L_x_1) ;  /* 0xfffffffc00fc7947 */ /* 0x000fc0000383ffff */
[----:B------:R-:W-:-:S00]  /*01a0*/  NOP ;  /* 0x0000000000007918 */ /* 0x000fc00000000000 */
        /* <DEDUP_REMOVED lines=13> */
.L_x_2:


//--------------------- .nv.shared.reserved.0     --------------------------
	.section	.nv.shared.reserved.0,"aw",@nobits
	.weak		__nv_reservedSMEM_offset_0_alias
	.size		__nv_reservedSMEM_offset_0_alias, 0, 0
	.other		__nv_reservedSMEM_offset_0_alias,@"STO_CUDA_RESERVED_SHARED STV_DEFAULT"
__nv_reservedSMEM_offset_0_alias:
	.zero		0


//--------------------- .nv.constant0.vector_add  --------------------------
	.section	.nv.constant0.vector_add,"a",@progbits
	.sectionflags	@""
	.align	4
.nv.constant0.vector_add:
	.zero		556


//--------------------- SYMBOLS --------------------------

	.type		.nv.reservedSmem.offset0,@object
	.size		.nv.reservedSmem.offset0,0x4
